//
// Generated by NVIDIA NVVM Compiler
//
// Compiler Build ID: CL-36424714
// Cuda compilation tools, release 13.0, V13.0.88
// Based on NVVM 20.0.0
//

.version 9.0
.target sm_100
.address_size 64

	// .globl	default_function_kernel0
// _ZZ24default_function_kernel0E8A_shared has been demoted
// _ZZ24default_function_kernel0E8B_shared has been demoted

.visible .entry default_function_kernel0(
	.param .u64 .ptr .align 1 default_function_kernel0_param_0,
	.param .u64 .ptr .align 1 default_function_kernel0_param_1,
	.param .u64 .ptr .align 1 default_function_kernel0_param_2
)
{
	.reg .pred 	%p<2>;
	.reg .b32 	%r<18>;
	.reg .b32 	%f<262>;
	.reg .b64 	%rd<21>;
	// demoted variable
	.shared .align 4 .b8 _ZZ24default_function_kernel0E8A_shared[256];
	// demoted variable
	.shared .align 4 .b8 _ZZ24default_function_kernel0E8B_shared[8192];
	ld.param.u64 	%rd8, [default_function_kernel0_param_0];
	ld.param.u64 	%rd9, [default_function_kernel0_param_1];
	ld.param.u64 	%rd7, [default_function_kernel0_param_2];
	cvta.to.global.u64 	%rd10, %rd8;
	cvta.to.global.u64 	%rd11, %rd9;
	mov.u32 	%r1, %tid.x;
	shl.b32 	%r9, %r1, 1;
	mov.u32 	%r2, %ctaid.x;
	shl.b32 	%r10, %r2, 14;
	shl.b32 	%r11, %r1, 3;
	mov.u32 	%r12, _ZZ24default_function_kernel0E8A_shared;
	add.s32 	%r3, %r12, %r11;
	mov.u32 	%r13, _ZZ24default_function_kernel0E8B_shared;
	add.s32 	%r4, %r13, %r11;
	mad.lo.s32 	%r5, %r1, 248, %r4;
	mul.wide.u32 	%rd12, %r1, 8;
	add.s64 	%rd13, %rd12, %rd10;
	add.s64 	%rd20, %rd13, 4;
	or.b32  	%r14, %r10, %r9;
	mul.wide.u32 	%rd14, %r14, 4;
	add.s64 	%rd15, %rd14, %rd11;
	add.s64 	%rd19, %rd15, 32768;
	mov.f32 	%f261, 0f00000000;
	mov.b32 	%r17, 0;
$L__BB0_1:
	bar.sync 	0;
	ld.global.nc.f32 	%f4, [%rd20+-4];
	st.shared.f32 	[%r3], %f4;
	ld.global.nc.f32 	%f5, [%rd20];
	st.shared.f32 	[%r3+4], %f5;
	ld.global.nc.f32 	%f6, [%rd19+-32768];
	st.shared.f32 	[%r4], %f6;
	ld.global.nc.f32 	%f7, [%rd19+-32764];
	st.shared.f32 	[%r4+4], %f7;
	ld.global.nc.f32 	%f8, [%rd19+-30720];
	st.shared.f32 	[%r4+256], %f8;
	ld.global.nc.f32 	%f9, [%rd19+-30716];
	st.shared.f32 	[%r4+260], %f9;
	ld.global.nc.f32 	%f10, [%rd19+-28672];
	st.shared.f32 	[%r4+512], %f10;
	ld.global.nc.f32 	%f11, [%rd19+-28668];
	st.shared.f32 	[%r4+516], %f11;
	ld.global.nc.f32 	%f12, [%rd19+-26624];
	st.shared.f32 	[%r4+768], %f12;
	ld.global.nc.f32 	%f13, [%rd19+-26620];
	st.shared.f32 	[%r4+772], %f13;
	ld.global.nc.f32 	%f14, [%rd19+-24576];
	st.shared.f32 	[%r4+1024], %f14;
	ld.global.nc.f32 	%f15, [%rd19+-24572];
	st.shared.f32 	[%r4+1028], %f15;
	ld.global.nc.f32 	%f16, [%rd19+-22528];
	st.shared.f32 	[%r4+1280], %f16;
	ld.global.nc.f32 	%f17, [%rd19+-22524];
	st.shared.f32 	[%r4+1284], %f17;
	ld.global.nc.f32 	%f18, [%rd19+-20480];
	st.shared.f32 	[%r4+1536], %f18;
	ld.global.nc.f32 	%f19, [%rd19+-20476];
	st.shared.f32 	[%r4+1540], %f19;
	ld.global.nc.f32 	%f20, [%rd19+-18432];
	st.shared.f32 	[%r4+1792], %f20;
	ld.global.nc.f32 	%f21, [%rd19+-18428];
	st.shared.f32 	[%r4+1796], %f21;
	ld.global.nc.f32 	%f22, [%rd19+-16384];
	st.shared.f32 	[%r4+2048], %f22;
	ld.global.nc.f32 	%f23, [%rd19+-16380];
	st.shared.f32 	[%r4+2052], %f23;
	ld.global.nc.f32 	%f24, [%rd19+-14336];
	st.shared.f32 	[%r4+2304], %f24;
	ld.global.nc.f32 	%f25, [%rd19+-14332];
	st.shared.f32 	[%r4+2308], %f25;
	ld.global.nc.f32 	%f26, [%rd19+-12288];
	st.shared.f32 	[%r4+2560], %f26;
	ld.global.nc.f32 	%f27, [%rd19+-12284];
	st.shared.f32 	[%r4+2564], %f27;
	ld.global.nc.f32 	%f28, [%rd19+-10240];
	st.shared.f32 	[%r4+2816], %f28;
	ld.global.nc.f32 	%f29, [%rd19+-10236];
	st.shared.f32 	[%r4+2820], %f29;
	ld.global.nc.f32 	%f30, [%rd19+-8192];
	st.shared.f32 	[%r4+3072], %f30;
	ld.global.nc.f32 	%f31, [%rd19+-8188];
	st.shared.f32 	[%r4+3076], %f31;
	ld.global.nc.f32 	%f32, [%rd19+-6144];
	st.shared.f32 	[%r4+3328], %f32;
	ld.global.nc.f32 	%f33, [%rd19+-6140];
	st.shared.f32 	[%r4+3332], %f33;
	ld.global.nc.f32 	%f34, [%rd19+-4096];
	st.shared.f32 	[%r4+3584], %f34;
	ld.global.nc.f32 	%f35, [%rd19+-4092];
	st.shared.f32 	[%r4+3588], %f35;
	ld.global.nc.f32 	%f36, [%rd19+-2048];
	st.shared.f32 	[%r4+3840], %f36;
	ld.global.nc.f32 	%f37, [%rd19+-2044];
	st.shared.f32 	[%r4+3844], %f37;
	ld.global.nc.f32 	%f38, [%rd19];
	st.shared.f32 	[%r4+4096], %f38;
	ld.global.nc.f32 	%f39, [%rd19+4];
	st.shared.f32 	[%r4+4100], %f39;
	ld.global.nc.f32 	%f40, [%rd19+2048];
	st.shared.f32 	[%r4+4352], %f40;
	ld.global.nc.f32 	%f41, [%rd19+2052];
	st.shared.f32 	[%r4+4356], %f41;
	ld.global.nc.f32 	%f42, [%rd19+4096];
	st.shared.f32 	[%r4+4608], %f42;
	ld.global.nc.f32 	%f43, [%rd19+4100];
	st.shared.f32 	[%r4+4612], %f43;
	ld.global.nc.f32 	%f44, [%rd19+6144];
	st.shared.f32 	[%r4+4864], %f44;
	ld.global.nc.f32 	%f45, [%rd19+6148];
	st.shared.f32 	[%r4+4868], %f45;
	ld.global.nc.f32 	%f46, [%rd19+8192];
	st.shared.f32 	[%r4+5120], %f46;
	ld.global.nc.f32 	%f47, [%rd19+8196];
	st.shared.f32 	[%r4+5124], %f47;
	ld.global.nc.f32 	%f48, [%rd19+10240];
	st.shared.f32 	[%r4+5376], %f48;
	ld.global.nc.f32 	%f49, [%rd19+10244];
	st.shared.f32 	[%r4+5380], %f49;
	ld.global.nc.f32 	%f50, [%rd19+12288];
	st.shared.f32 	[%r4+5632], %f50;
	ld.global.nc.f32 	%f51, [%rd19+12292];
	st.shared.f32 	[%r4+5636], %f51;
	ld.global.nc.f32 	%f52, [%rd19+14336];
	st.shared.f32 	[%r4+5888], %f52;
	ld.global.nc.f32 	%f53, [%rd19+14340];
	st.shared.f32 	[%r4+5892], %f53;
	ld.global.nc.f32 	%f54, [%rd19+16384];
	st.shared.f32 	[%r4+6144], %f54;
	ld.global.nc.f32 	%f55, [%rd19+16388];
	st.shared.f32 	[%r4+6148], %f55;
	ld.global.nc.f32 	%f56, [%rd19+18432];
	st.shared.f32 	[%r4+6400], %f56;
	ld.global.nc.f32 	%f57, [%rd19+18436];
	st.shared.f32 	[%r4+6404], %f57;
	ld.global.nc.f32 	%f58, [%rd19+20480];
	st.shared.f32 	[%r4+6656], %f58;
	ld.global.nc.f32 	%f59, [%rd19+20484];
	st.shared.f32 	[%r4+6660], %f59;
	ld.global.nc.f32 	%f60, [%rd19+22528];
	st.shared.f32 	[%r4+6912], %f60;
	ld.global.nc.f32 	%f61, [%rd19+22532];
	st.shared.f32 	[%r4+6916], %f61;
	ld.global.nc.f32 	%f62, [%rd19+24576];
	st.shared.f32 	[%r4+7168], %f62;
	ld.global.nc.f32 	%f63, [%rd19+24580];
	st.shared.f32 	[%r4+7172], %f63;
	ld.global.nc.f32 	%f64, [%rd19+26624];
	st.shared.f32 	[%r4+7424], %f64;
	ld.global.nc.f32 	%f65, [%rd19+26628];
	st.shared.f32 	[%r4+7428], %f65;
	ld.global.nc.f32 	%f66, [%rd19+28672];
	st.shared.f32 	[%r4+7680], %f66;
	ld.global.nc.f32 	%f67, [%rd19+28676];
	st.shared.f32 	[%r4+7684], %f67;
	ld.global.nc.f32 	%f68, [%rd19+30720];
	st.shared.f32 	[%r4+7936], %f68;
	ld.global.nc.f32 	%f69, [%rd19+30724];
	st.shared.f32 	[%r4+7940], %f69;
	bar.sync 	0;
	ld.shared.f32 	%f70, [_ZZ24default_function_kernel0E8A_shared];
	ld.shared.f32 	%f71, [%r5];
	fma.rn.f32 	%f72, %f70, %f71, %f261;
	ld.shared.f32 	%f73, [_ZZ24default_function_kernel0E8A_shared+4];
	ld.shared.f32 	%f74, [%r5+4];
	fma.rn.f32 	%f75, %f73, %f74, %f72;
	ld.shared.f32 	%f76, [_ZZ24default_function_kernel0E8A_shared+8];
	ld.shared.f32 	%f77, [%r5+8];
	fma.rn.f32 	%f78, %f76, %f77, %f75;
	ld.shared.f32 	%f79, [_ZZ24default_function_kernel0E8A_shared+12];
	ld.shared.f32 	%f80, [%r5+12];
	fma.rn.f32 	%f81, %f79, %f80, %f78;
	ld.shared.f32 	%f82, [_ZZ24default_function_kernel0E8A_shared+16];
	ld.shared.f32 	%f83, [%r5+16];
	fma.rn.f32 	%f84, %f82, %f83, %f81;
	ld.shared.f32 	%f85, [_ZZ24default_function_kernel0E8A_shared+20];
	ld.shared.f32 	%f86, [%r5+20];
	fma.rn.f32 	%f87, %f85, %f86, %f84;
	ld.shared.f32 	%f88, [_ZZ24default_function_kernel0E8A_shared+24];
	ld.shared.f32 	%f89, [%r5+24];
	fma.rn.f32 	%f90, %f88, %f89, %f87;
	ld.shared.f32 	%f91, [_ZZ24default_function_kernel0E8A_shared+28];
	ld.shared.f32 	%f92, [%r5+28];
	fma.rn.f32 	%f93, %f91, %f92, %f90;
	ld.shared.f32 	%f94, [_ZZ24default_function_kernel0E8A_shared+32];
	ld.shared.f32 	%f95, [%r5+32];
	fma.rn.f32 	%f96, %f94, %f95, %f93;
	ld.shared.f32 	%f97, [_ZZ24default_function_kernel0E8A_shared+36];
	ld.shared.f32 	%f98, [%r5+36];
	fma.rn.f32 	%f99, %f97, %f98, %f96;
	ld.shared.f32 	%f100, [_ZZ24default_function_kernel0E8A_shared+40];
	ld.shared.f32 	%f101, [%r5+40];
	fma.rn.f32 	%f102, %f100, %f101, %f99;
	ld.shared.f32 	%f103, [_ZZ24default_function_kernel0E8A_shared+44];
	ld.shared.f32 	%f104, [%r5+44];
	fma.rn.f32 	%f105, %f103, %f104, %f102;
	ld.shared.f32 	%f106, [_ZZ24default_function_kernel0E8A_shared+48];
	ld.shared.f32 	%f107, [%r5+48];
	fma.rn.f32 	%f108, %f106, %f107, %f105;
	ld.shared.f32 	%f109, [_ZZ24default_function_kernel0E8A_shared+52];
	ld.shared.f32 	%f110, [%r5+52];
	fma.rn.f32 	%f111, %f109, %f110, %f108;
	ld.shared.f32 	%f112, [_ZZ24default_function_kernel0E8A_shared+56];
	ld.shared.f32 	%f113, [%r5+56];
	fma.rn.f32 	%f114, %f112, %f113, %f111;
	ld.shared.f32 	%f115, [_ZZ24default_function_kernel0E8A_shared+60];
	ld.shared.f32 	%f116, [%r5+60];
	fma.rn.f32 	%f117, %f115, %f116, %f114;
	ld.shared.f32 	%f118, [_ZZ24default_function_kernel0E8A_shared+64];
	ld.shared.f32 	%f119, [%r5+64];
	fma.rn.f32 	%f120, %f118, %f119, %f117;
	ld.shared.f32 	%f121, [_ZZ24default_function_kernel0E8A_shared+68];
	ld.shared.f32 	%f122, [%r5+68];
	fma.rn.f32 	%f123, %f121, %f122, %f120;
	ld.shared.f32 	%f124, [_ZZ24default_function_kernel0E8A_shared+72];
	ld.shared.f32 	%f125, [%r5+72];
	fma.rn.f32 	%f126, %f124, %f125, %f123;
	ld.shared.f32 	%f127, [_ZZ24default_function_kernel0E8A_shared+76];
	ld.shared.f32 	%f128, [%r5+76];
	fma.rn.f32 	%f129, %f127, %f128, %f126;
	ld.shared.f32 	%f130, [_ZZ24default_function_kernel0E8A_shared+80];
	ld.shared.f32 	%f131, [%r5+80];
	fma.rn.f32 	%f132, %f130, %f131, %f129;
	ld.shared.f32 	%f133, [_ZZ24default_function_kernel0E8A_shared+84];
	ld.shared.f32 	%f134, [%r5+84];
	fma.rn.f32 	%f135, %f133, %f134, %f132;
	ld.shared.f32 	%f136, [_ZZ24default_function_kernel0E8A_shared+88];
	ld.shared.f32 	%f137, [%r5+88];
	fma.rn.f32 	%f138, %f136, %f137, %f135;
	ld.shared.f32 	%f139, [_ZZ24default_function_kernel0E8A_shared+92];
	ld.shared.f32 	%f140, [%r5+92];
	fma.rn.f32 	%f141, %f139, %f140, %f138;
	ld.shared.f32 	%f142, [_ZZ24default_function_kernel0E8A_shared+96];
	ld.shared.f32 	%f143, [%r5+96];
	fma.rn.f32 	%f144, %f142, %f143, %f141;
	ld.shared.f32 	%f145, [_ZZ24default_function_kernel0E8A_shared+100];
	ld.shared.f32 	%f146, [%r5+100];
	fma.rn.f32 	%f147, %f145, %f146, %f144;
	ld.shared.f32 	%f148, [_ZZ24default_function_kernel0E8A_shared+104];
	ld.shared.f32 	%f149, [%r5+104];
	fma.rn.f32 	%f150, %f148, %f149, %f147;
	ld.shared.f32 	%f151, [_ZZ24default_function_kernel0E8A_shared+108];
	ld.shared.f32 	%f152, [%r5+108];
	fma.rn.f32 	%f153, %f151, %f152, %f150;
	ld.shared.f32 	%f154, [_ZZ24default_function_kernel0E8A_shared+112];
	ld.shared.f32 	%f155, [%r5+112];
	fma.rn.f32 	%f156, %f154, %f155, %f153;
	ld.shared.f32 	%f157, [_ZZ24default_function_kernel0E8A_shared+116];
	ld.shared.f32 	%f158, [%r5+116];
	fma.rn.f32 	%f159, %f157, %f158, %f156;
	ld.shared.f32 	%f160, [_ZZ24default_function_kernel0E8A_shared+120];
	ld.shared.f32 	%f161, [%r5+120];
	fma.rn.f32 	%f162, %f160, %f161, %f159;
	ld.shared.f32 	%f163, [_ZZ24default_function_kernel0E8A_shared+124];
	ld.shared.f32 	%f164, [%r5+124];
	fma.rn.f32 	%f165, %f163, %f164, %f162;
	ld.shared.f32 	%f166, [_ZZ24default_function_kernel0E8A_shared+128];
	ld.shared.f32 	%f167, [%r5+128];
	fma.rn.f32 	%f168, %f166, %f167, %f165;
	ld.shared.f32 	%f169, [_ZZ24default_function_kernel0E8A_shared+132];
	ld.shared.f32 	%f170, [%r5+132];
	fma.rn.f32 	%f171, %f169, %f170, %f168;
	ld.shared.f32 	%f172, [_ZZ24default_function_kernel0E8A_shared+136];
	ld.shared.f32 	%f173, [%r5+136];
	fma.rn.f32 	%f174, %f172, %f173, %f171;
	ld.shared.f32 	%f175, [_ZZ24default_function_kernel0E8A_shared+140];
	ld.shared.f32 	%f176, [%r5+140];
	fma.rn.f32 	%f177, %f175, %f176, %f174;
	ld.shared.f32 	%f178, [_ZZ24default_function_kernel0E8A_shared+144];
	ld.shared.f32 	%f179, [%r5+144];
	fma.rn.f32 	%f180, %f178, %f179, %f177;
	ld.shared.f32 	%f181, [_ZZ24default_function_kernel0E8A_shared+148];
	ld.shared.f32 	%f182, [%r5+148];
	fma.rn.f32 	%f183, %f181, %f182, %f180;
	ld.shared.f32 	%f184, [_ZZ24default_function_kernel0E8A_shared+152];
	ld.shared.f32 	%f185, [%r5+152];
	fma.rn.f32 	%f186, %f184, %f185, %f183;
	ld.shared.f32 	%f187, [_ZZ24default_function_kernel0E8A_shared+156];
	ld.shared.f32 	%f188, [%r5+156];
	fma.rn.f32 	%f189, %f187, %f188, %f186;
	ld.shared.f32 	%f190, [_ZZ24default_function_kernel0E8A_shared+160];
	ld.shared.f32 	%f191, [%r5+160];
	fma.rn.f32 	%f192, %f190, %f191, %f189;
	ld.shared.f32 	%f193, [_ZZ24default_function_kernel0E8A_shared+164];
	ld.shared.f32 	%f194, [%r5+164];
	fma.rn.f32 	%f195, %f193, %f194, %f192;
	ld.shared.f32 	%f196, [_ZZ24default_function_kernel0E8A_shared+168];
	ld.shared.f32 	%f197, [%r5+168];
	fma.rn.f32 	%f198, %f196, %f197, %f195;
	ld.shared.f32 	%f199, [_ZZ24default_function_kernel0E8A_shared+172];
	ld.shared.f32 	%f200, [%r5+172];
	fma.rn.f32 	%f201, %f199, %f200, %f198;
	ld.shared.f32 	%f202, [_ZZ24default_function_kernel0E8A_shared+176];
	ld.shared.f32 	%f203, [%r5+176];
	fma.rn.f32 	%f204, %f202, %f203, %f201;
	ld.shared.f32 	%f205, [_ZZ24default_function_kernel0E8A_shared+180];
	ld.shared.f32 	%f206, [%r5+180];
	fma.rn.f32 	%f207, %f205, %f206, %f204;
	ld.shared.f32 	%f208, [_ZZ24default_function_kernel0E8A_shared+184];
	ld.shared.f32 	%f209, [%r5+184];
	fma.rn.f32 	%f210, %f208, %f209, %f207;
	ld.shared.f32 	%f211, [_ZZ24default_function_kernel0E8A_shared+188];
	ld.shared.f32 	%f212, [%r5+188];
	fma.rn.f32 	%f213, %f211, %f212, %f210;
	ld.shared.f32 	%f214, [_ZZ24default_function_kernel0E8A_shared+192];
	ld.shared.f32 	%f215, [%r5+192];
	fma.rn.f32 	%f216, %f214, %f215, %f213;
	ld.shared.f32 	%f217, [_ZZ24default_function_kernel0E8A_shared+196];
	ld.shared.f32 	%f218, [%r5+196];
	fma.rn.f32 	%f219, %f217, %f218, %f216;
	ld.shared.f32 	%f220, [_ZZ24default_function_kernel0E8A_shared+200];
	ld.shared.f32 	%f221, [%r5+200];
	fma.rn.f32 	%f222, %f220, %f221, %f219;
	ld.shared.f32 	%f223, [_ZZ24default_function_kernel0E8A_shared+204];
	ld.shared.f32 	%f224, [%r5+204];
	fma.rn.f32 	%f225, %f223, %f224, %f222;
	ld.shared.f32 	%f226, [_ZZ24default_function_kernel0E8A_shared+208];
	ld.shared.f32 	%f227, [%r5+208];
	fma.rn.f32 	%f228, %f226, %f227, %f225;
	ld.shared.f32 	%f229, [_ZZ24default_function_kernel0E8A_shared+212];
	ld.shared.f32 	%f230, [%r5+212];
	fma.rn.f32 	%f231, %f229, %f230, %f228;
	ld.shared.f32 	%f232, [_ZZ24default_function_kernel0E8A_shared+216];
	ld.shared.f32 	%f233, [%r5+216];
	fma.rn.f32 	%f234, %f232, %f233, %f231;
	ld.shared.f32 	%f235, [_ZZ24default_function_kernel0E8A_shared+220];
	ld.shared.f32 	%f236, [%r5+220];
	fma.rn.f32 	%f237, %f235, %f236, %f234;
	ld.shared.f32 	%f238, [_ZZ24default_function_kernel0E8A_shared+224];
	ld.shared.f32 	%f239, [%r5+224];
	fma.rn.f32 	%f240, %f238, %f239, %f237;
	ld.shared.f32 	%f241, [_ZZ24default_function_kernel0E8A_shared+228];
	ld.shared.f32 	%f242, [%r5+228];
	fma.rn.f32 	%f243, %f241, %f242, %f240;
	ld.shared.f32 	%f244, [_ZZ24default_function_kernel0E8A_shared+232];
	ld.shared.f32 	%f245, [%r5+232];
	fma.rn.f32 	%f246, %f244, %f245, %f243;
	ld.shared.f32 	%f247, [_ZZ24default_function_kernel0E8A_shared+236];
	ld.shared.f32 	%f248, [%r5+236];
	fma.rn.f32 	%f249, %f247, %f248, %f246;
	ld.shared.f32 	%f250, [_ZZ24default_function_kernel0E8A_shared+240];
	ld.shared.f32 	%f251, [%r5+240];
	fma.rn.f32 	%f252, %f250, %f251, %f249;
	ld.shared.f32 	%f253, [_ZZ24default_function_kernel0E8A_shared+244];
	ld.shared.f32 	%f254, [%r5+244];
	fma.rn.f32 	%f255, %f253, %f254, %f252;
	ld.shared.f32 	%f256, [_ZZ24default_function_kernel0E8A_shared+248];
	ld.shared.f32 	%f257, [%r5+248];
	fma.rn.f32 	%f258, %f256, %f257, %f255;
	ld.shared.f32 	%f259, [_ZZ24default_function_kernel0E8A_shared+252];
	ld.shared.f32 	%f260, [%r5+252];
	fma.rn.f32 	%f261, %f259, %f260, %f258;
	add.s32 	%r17, %r17, 1;
	add.s64 	%rd20, %rd20, 256;
	add.s64 	%rd19, %rd19, 256;
	setp.ne.s32 	%p1, %r17, 8;
	@%p1 bra 	$L__BB0_1;
	cvta.to.global.u64 	%rd16, %rd7;
	shl.b32 	%r15, %r2, 5;
	add.s32 	%r16, %r15, %r1;
	mul.wide.u32 	%rd17, %r16, 4;
	add.s64 	%rd18, %rd16, %rd17;
	st.global.f32 	[%rd18], %f261;
	ret;

}


// ===== COMPILED SASS (sm_100) =====

	.target	sm_100

	.elftype	@"ET_EXEC"


//--------------------- .note.nv.tkinfo           --------------------------
	.section	.note.nv.tkinfo,"",@"SHT_NOTE"
	.sectionflags	@"SHF_NOTE_NV_TKINFO"
	.tkinfo
        /*0018*/ 	.word	0x00000002
        /*0030*/ 	.string	""
        /*0030*/ 	.string	"ptxas"
        /*0030*/ 	.string	"Cuda compilation tools, release 13.0, V13.0.88"
        /*0030*/ 	.string	"Build cuda_13.0.r13.0/compiler.36424714_0"
        /*0030*/ 	.string	"-arch sm_100 -m 64 "



//--------------------- .note.nv.cuinfo           --------------------------
	.section	.note.nv.cuinfo,"",@"SHT_NOTE"
	.sectionflags	@"SHF_NOTE_NV_CUINFO"
        /*0018*/ 	.short	0x0002
        /*001a*/ 	.short	0x0064
        /*001c*/ 	.short	0x0082
	.zero		2


//--------------------- .nv.info                  --------------------------
	.section	.nv.info,"",@"SHT_CUDA_INFO"
	.align	4


	//----- nvinfo : EIATTR_REGCOUNT
	.align		4
        /*0000*/ 	.byte	0x04, 0x2f
        /*0002*/ 	.short	(.L_1 - .L_0)
	.align		4
.L_0:
        /*0004*/ 	.word	index@(default_function_kernel0)
        /*0008*/ 	.word	0x00000020


	//----- nvinfo : EIATTR_FRAME_SIZE
	.align		4
.L_1:
        /*000c*/ 	.byte	0x04, 0x11
        /*000e*/ 	.short	(.L_3 - .L_2)
	.align		4
.L_2:
        /*0010*/ 	.word	index@(default_function_kernel0)
        /*0014*/ 	.word	0x00000000


	//----- nvinfo : EIATTR_MIN_STACK_SIZE
	.align		4
.L_3:
        /*0018*/ 	.byte	0x04, 0x12
        /*001a*/ 	.short	(.L_5 - .L_4)
	.align		4
.L_4:
        /*001c*/ 	.word	index@(default_function_kernel0)
        /*0020*/ 	.word	0x00000000
.L_5:


//--------------------- .nv.compat                --------------------------
	.section	.nv.compat,"",@"SHT_CUDA_COMPAT_INFO"
	.align	4
        /*0000*/ 	.byte	0x02, 0x09, 0x00, 0x00, 0x02, 0x02, 0x01, 0x00, 0x02, 0x05, 0x05, 0x00, 0x03, 0x07, 0x01, 0x01
        /*0010*/ 	.byte	0x02, 0x03, 0x00, 0x00, 0x02, 0x06, 0x01, 0x00, 0x04, 0x0b, 0x08, 0x00, 0x09, 0x00, 0x00, 0x00
        /*0020*/ 	.byte	0x00, 0x00, 0x00, 0x00


//--------------------- .nv.info.default_function_kernel0 --------------------------
	.section	.nv.info.default_function_kernel0,"",@"SHT_CUDA_INFO"
	.sectionflags	@""
	.align	4


	//----- nvinfo : EIATTR_CUDA_API_VERSION
	.align		4
        /*0000*/ 	.byte	0x04, 0x37
        /*0002*/ 	.short	(.L_7 - .L_6)
.L_6:
        /*0004*/ 	.word	0x00000082


	//----- nvinfo : EIATTR_KPARAM_INFO
	.align		4
.L_7:
        /*0008*/ 	.byte	0x04, 0x17
        /*000a*/ 	.short	(.L_9 - .L_8)
.L_8:
        /*000c*/ 	.word	0x00000000
        /*0010*/ 	.short	0x0002
        /*0012*/ 	.short	0x0010
        /*0014*/ 	.byte	0x00, 0xf5, 0x21, 0x00


	//----- nvinfo : EIATTR_KPARAM_INFO
	.align		4
.L_9:
        /*0018*/ 	.byte	0x04, 0x17
        /*001a*/ 	.short	(.L_11 - .L_10)
.L_10:
        /*001c*/ 	.word	0x00000000
        /*0020*/ 	.short	0x0001
        /*0022*/ 	.short	0x0008
        /*0024*/ 	.byte	0x00, 0xf5, 0x21, 0x00


	//----- nvinfo : EIATTR_KPARAM_INFO
	.align		4
.L_11:
        /*0028*/ 	.byte	0x04, 0x17
        /*002a*/ 	.short	(.L_13 - .L_12)
.L_12:
        /*002c*/ 	.word	0x00000000
        /*0030*/ 	.short	0x0000
        /*0032*/ 	.short	0x0000
        /*0034*/ 	.byte	0x00, 0xf5, 0x21, 0x00


	//----- nvinfo : EIATTR_SPARSE_MMA_MASK
	.align		4
.L_13:
        /*0038*/ 	.byte	0x03, 0x50
        /*003a*/ 	.short	0x0000


	//----- nvinfo : EIATTR_MAXREG_COUNT
	.align		4
        /*003c*/ 	.byte	0x03, 0x1b
        /*003e*/ 	.short	0x00ff


	//----- nvinfo : EIATTR_NUM_BARRIERS
	.align		4
        /*0040*/ 	.byte	0x02, 0x4c
        /*0042*/ 	.byte	0x01
	.zero		1


	//----- nvinfo : EIATTR_MERCURY_ISA_VERSION
	.align		4
        /*0044*/ 	.byte	0x03, 0x5f
        /*0046*/ 	.short	0x0101


	//----- nvinfo : EIATTR_VRC_CTA_INIT_COUNT
	.align		4
        /*0048*/ 	.byte	0x02, 0x4a
	.zero		1
	.zero		1


	//----- nvinfo : EIATTR_EXIT_INSTR_OFFSETS
	.align		4
        /*004c*/ 	.byte	0x04, 0x1c
        /*004e*/ 	.short	(.L_15 - .L_14)


	//   ....[0]....
.L_14:
        /*0050*/ 	.word	0x00000f90


	//----- nvinfo : EIATTR_CBANK_PARAM_SIZE
	.align		4
.L_15:
        /*0054*/ 	.byte	0x03, 0x19
        /*0056*/ 	.short	0x0018


	//----- nvinfo : EIATTR_PARAM_CBANK
	.align		4
        /*0058*/ 	.byte	0x04, 0x0a
        /*005a*/ 	.short	(.L_17 - .L_16)
	.align		4
.L_16:
        /*005c*/ 	.word	index@(.nv.constant0.default_function_kernel0)
        /*0060*/ 	.short	0x0380
        /*0062*/ 	.short	0x0018


	//----- nvinfo : EIATTR_SW_WAR
	.align		4
.L_17:
        /*0064*/ 	.byte	0x04, 0x36
        /*0066*/ 	.short	(.L_19 - .L_18)
.L_18:
        /*0068*/ 	.word	0x00000008
.L_19:


//--------------------- .nv.callgraph             --------------------------
	.section	.nv.callgraph,"",@"SHT_CUDA_CALLGRAPH"
	.align	4
	.sectionentsize	8
	.align		4
        /*0000*/ 	.word	0x00000000
	.align		4
        /*0004*/ 	.word	0xffffffff
	.align		4
        /*0008*/ 	.word	0x00000000
	.align		4
        /*000c*/ 	.word	0xfffffffe
	.align		4
        /*0010*/ 	.word	0x00000000
	.align		4
        /*0014*/ 	.word	0xfffffffd
	.align		4
        /*0018*/ 	.word	0x00000000
	.align		4
        /*001c*/ 	.word	0xfffffffc


//--------------------- .text.default_function_kernel0 --------------------------
	.section	.text.default_function_kernel0,"ax",@progbits
	.align	128
        .global         default_function_kernel0
        .type           default_function_kernel0,@function
        .size           default_function_kernel0,(.L_x_2 - default_function_kernel0)
        .other          default_function_kernel0,@"STO_CUDA_ENTRY STV_DEFAULT"
default_function_kernel0:
.text.default_function_kernel0:
[----:B------:R-:W-:Y:S01]  /*0000*/  LDC R1, c[0x0][0x37c] ;  /* 0x0000df00ff017b82 */ /* 0x000fe20000000800 */
[----:B------:R-:W0:Y:S07]  /*0010*/  S2R R0, SR_TID.X ;  /* 0x0000000000007919 */ /* 0x000e2e0000002100 */
[----:B------:R-:W1:Y:S01]  /*0020*/  S2UR UR7, SR_CgaCtaId ;  /* 0x00000000000779c3 */ /* 0x000e620000008800 */
[----:B------:R-:W-:Y:S01]  /*0030*/  UMOV UR4, 0x400 ;  /* 0x0000040000047882 */ /* 0x000fe20000000000 */
[----:B------:R-:W-:Y:S01]  /*0040*/  HFMA2 R23, -RZ, RZ, 0, 0 ;  /* 0x00000000ff177431 */ /* 0x000fe200000001ff */
[----:B------:R-:W2:Y:S01]  /*0050*/  S2R R2, SR_CTAID.X ;  /* 0x0000000000027919 */ /* 0x000ea20000002500 */
[----:B------:R-:W-:Y:S01]  /*0060*/  UIADD3 UR5, UPT, UPT, UR4, 0x100, URZ ;  /* 0x0000010004057890 */ /* 0x000fe2000fffe0ff */
[----:B------:R-:W3:Y:S03]  /*0070*/  LDCU.64 UR8, c[0x0][0x358] ;  /* 0x00006b00ff0877ac */ /* 0x000ee60008000a00 */
[----:B------:R-:W4:Y:S08]  /*0080*/  LDC.64 R4, c[0x0][0x380] ;  /* 0x0000e000ff047b82 */ /* 0x000f300000000a00 */
[----:B------:R-:W5:Y:S01]  /*0090*/  LDC.64 R6, c[0x0][0x388] ;  /* 0x0000e200ff067b82 */ /* 0x000f620000000a00 */
[----:B-1----:R-:W-:-:S02]  /*00a0*/  ULEA UR6, UR7, UR5, 0x18 ;  /* 0x0000000507067291 */ /* 0x002fc4000f8ec0ff */
[----:B------:R-:W-:-:S03]  /*00b0*/  ULEA UR5, UR7, UR4, 0x18 ;  /* 0x0000000407057291 */ /* 0x000fc6000f8ec0ff */
[----:B------:R-:W-:Y:S01]  /*00c0*/  UMOV UR4, URZ ;  /* 0x000000ff00047c82 */ /* 0x000fe20008000000 */
[C---:B0-----:R-:W-:Y:S01]  /*00d0*/  SHF.L.U32 R3, R0.reuse, 0x1, RZ ;  /* 0x0000000100037819 */ /* 0x041fe200000006ff */
[C---:B----4-:R-:W-:Y:S01]  /*00e0*/  IMAD.WIDE.U32 R4, R0.reuse, 0x8, R4 ;  /* 0x0000000800047825 */ /* 0x050fe200078e0004 */
[----:B------:R-:W-:Y:S02]  /*00f0*/  LEA R24, R0, UR6, 0x3 ;  /* 0x0000000600187c11 */ /* 0x000fe4000f8e18ff */
[----:B--2---:R-:W-:Y:S02]  /*0100*/  SHF.L.U32 R8, R2, 0xe, RZ ;  /* 0x0000000e02087819 */ /* 0x004fe400000006ff */
[----:B------:R-:W-:Y:S02]  /*0110*/  IADD3 R28, P0, PT, R4, 0x4, RZ ;  /* 0x00000004041c7810 */ /* 0x000fe40007f1e0ff */
[----:B------:R-:W-:Y:S02]  /*0120*/  LOP3.LUT R3, R8, R3, RZ, 0xfc, !PT ;  /* 0x0000000308037212 */ /* 0x000fe400078efcff */
[----:B------:R-:W-:-:S02]  /*0130*/  IADD3.X R29, PT, PT, RZ, R5, RZ, P0, !PT ;  /* 0x00000005ff1d7210 */ /* 0x000fc400007fe4ff */
[----:B------:R-:W-:Y:S01]  /*0140*/  LEA R25, R0, UR5, 0x3 ;  /* 0x0000000500197c11 */ /* 0x000fe2000f8e18ff */
[----:B-----5:R-:W-:-:S04]  /*0150*/  IMAD.WIDE.U32 R6, R3, 0x4, R6 ;  /* 0x0000000403067825 */ /* 0x020fc800078e0006 */
[----:B------:R-:W-:Y:S01]  /*0160*/  IMAD R3, R0, 0xf8, R24 ;  /* 0x000000f800037824 */ /* 0x000fe200078e0218 */
[----:B------:R-:W-:-:S04]  /*0170*/  IADD3 R26, P1, PT, R6, 0x8000, RZ ;  /* 0x00008000061a7810 */ /* 0x000fc80007f3e0ff */
[----:B---3--:R-:W-:-:S09]  /*0180*/  IADD3.X R27, PT, PT, RZ, R7, RZ, P1, !PT ;  /* 0x00000007ff1b7210 */ /* 0x008fd20000ffe4ff */
.L_x_0:
[----:B------:R-:W2:Y:S04]  /*0190*/  LDG.E.CONSTANT R16, desc[UR8][R28.64+-0x4] ;  /* 0xfffffc081c107981 */ /* 0x000ea8000c1e9900 */
[----:B------:R-:W2:Y:S01]  /*01a0*/  LDG.E.CONSTANT R17, desc[UR8][R28.64] ;  /* 0x000000081c117981 */ /* 0x000ea2000c1e9900 */
[----:B------:R-:W-:Y:S06]  /*01b0*/  BAR.SYNC.DEFER_BLOCKING 0x0 ;  /* 0x0000000000007b1d */ /* 0x000fec0000010000 */
[----:B------:R-:W3:Y:S04]  /*01c0*/  LDG.E.CONSTANT R4, desc[UR8][R26.64+-0x8000] ;  /* 0xff8000081a047981 */ /* 0x000ee8000c1e9900 */
[----:B------:R-:W3:Y:S04]  /*01d0*/  LDG.E.CONSTANT R5, desc[UR8][R26.64+-0x7ffc] ;  /* 0xff8004081a057981 */ /* 0x000ee8000c1e9900 */
[----:B------:R-:W4:Y:S04]  /*01e0*/  LDG.E.CONSTANT R6, desc[UR8][R26.64+-0x7800] ;  /* 0xff8800081a067981 */ /* 0x000f28000c1e9900 */
[----:B------:R-:W4:Y:S04]  /*01f0*/  LDG.E.CONSTANT R7, desc[UR8][R26.64+-0x77fc] ;  /* 0xff8804081a077981 */ /* 0x000f28000c1e9900 */
[----:B------:R-:W5:Y:S04]  /*0200*/  LDG.E.CONSTANT R8, desc[UR8][R26.64+-0x7000] ;  /* 0xff9000081a087981 */ /* 0x000f68000c1e9900 */
        /* <DEDUP_REMOVED lines=9> */
[----:B--2---:R0:W-:Y:S04]  /*02a0*/  STS.64 [R25], R16 ;  /* 0x0000001019007388 */ /* 0x0041e80000000a00 */
[----:B0-----:R-:W2:Y:S04]  /*02b0*/  LDG.E.CONSTANT R16, desc[UR8][R26.64+-0x5000] ;  /* 0xffb000081a107981 */ /* 0x001ea8000c1e9900 */
[----:B------:R-:W2:Y:S04]  /*02c0*/  LDG.E.CONSTANT R17, desc[UR8][R26.64+-0x4ffc] ;  /* 0xffb004081a117981 */ /* 0x000ea8000c1e9900 */
[----:B---3--:R0:W-:Y:S04]  /*02d0*/  STS.64 [R24], R4 ;  /* 0x0000000418007388 */ /* 0x0081e80000000a00 */
[----:B----4-:R1:W-:Y:S04]  /*02e0*/  STS.64 [R24+0x100], R6 ;  /* 0x0001000618007388 */ /* 0x0103e80000000a00 */
[----:B-----5:R3:W-:Y:S04]  /*02f0*/  STS.64 [R24+0x200], R8 ;  /* 0x0002000818007388 */ /* 0x0207e80000000a00 */
[----:B0-----:R-:W4:Y:S04]  /*0300*/  LDG.E.CONSTANT R4, desc[UR8][R26.64+-0x4000] ;  /* 0xffc000081a047981 */ /* 0x001f28000c1e9900 */
[----:B------:R0:W-:Y:S04]  /*0310*/  STS.64 [R24+0x300], R10 ;  /* 0x0003000a18007388 */ /* 0x0001e80000000a00 */
[----:B------:R-:W4:Y:S04]  /*0320*/  LDG.E.CONSTANT R5, desc[UR8][R26.64+-0x3ffc] ;  /* 0xffc004081a057981 */ /* 0x000f28000c1e9900 */
[----:B------:R5:W-:Y:S04]  /*0330*/  STS.64 [R24+0x400], R12 ;  /* 0x0004000c18007388 */ /* 0x000be80000000a00 */
[----:B-1----:R-:W4:Y:S04]  /*0340*/  LDG.E.CONSTANT R6, desc[UR8][R26.64+-0x3800] ;  /* 0xffc800081a067981 */ /* 0x002f28000c1e9900 */
[----:B------:R1:W-:Y:S04]  /*0350*/  STS.64 [R24+0x500], R14 ;  /* 0x0005000e18007388 */ /* 0x0003e80000000a00 */
[----:B------:R-:W4:Y:S04]  /*0360*/  LDG.E.CONSTANT R7, desc[UR8][R26.64+-0x37fc] ;  /* 0xffc804081a077981 */ /* 0x000f28000c1e9900 */
[----:B------:R1:W-:Y:S04]  /*0370*/  STS.64 [R24+0x700], R18 ;  /* 0x0007001218007388 */ /* 0x0003e80000000a00 */
[----:B---3--:R-:W3:Y:S04]  /*0380*/  LDG.E.CONSTANT R8, desc[UR8][R26.64+-0x3000] ;  /* 0xffd000081a087981 */ /* 0x008ee8000c1e9900 */
[----:B------:R-:W3:Y:S04]  /*0390*/  LDG.E.CONSTANT R9, desc[UR8][R26.64+-0x2ffc] ;  /* 0xffd004081a097981 */ /* 0x000ee8000c1e9900 */
[----:B0-----:R-:W3:Y:S04]  /*03a0*/  LDG.E.CONSTANT R10, desc[UR8][R26.64+-0x2800] ;  /* 0xffd800081a0a7981 */ /* 0x001ee8000c1e9900 */
[----:B------:R-:W3:Y:S04]  /*03b0*/  LDG.E.CONSTANT R11, desc[UR8][R26.64+-0x27fc] ;  /* 0xffd804081a0b7981 */ /* 0x000ee8000c1e9900 */
[----:B-----5:R-:W5:Y:S04]  /*03c0*/  LDG.E.CONSTANT R12, desc[UR8][R26.64+-0x2000] ;  /* 0xffe000081a0c7981 */ /* 0x020f68000c1e9900 */
[----:B------:R-:W5:Y:S04]  /*03d0*/  LDG.E.CONSTANT R13, desc[UR8][R26.64+-0x1ffc] ;  /* 0xffe004081a0d7981 */ /* 0x000f68000c1e9900 */
[----:B-1----:R-:W5:Y:S04]  /*03e0*/  LDG.E.CONSTANT R14, desc[UR8][R26.64+-0x1800] ;  /* 0xffe800081a0e7981 */ /* 0x002f68000c1e9900 */
[----:B------:R-:W5:Y:S04]  /*03f0*/  LDG.E.CONSTANT R15, desc[UR8][R26.64+-0x17fc] ;  /* 0xffe804081a0f7981 */ /* 0x000f68000c1e9900 */
[----:B------:R-:W5:Y:S04]  /*0400*/  LDG.E.CONSTANT R18, desc[UR8][R26.64+-0x800] ;  /* 0xfff800081a127981 */ /* 0x000f68000c1e9900 */
[----:B------:R-:W5:Y:S04]  /*0410*/  LDG.E.CONSTANT R19, desc[UR8][R26.64+-0x7fc] ;  /* 0xfff804081a137981 */ /* 0x000f68000c1e9900 */
[----:B--2---:R0:W-:Y:S04]  /*0420*/  STS.64 [R24+0x600], R16 ;  /* 0x0006001018007388 */ /* 0x0041e80000000a00 */
[----:B0-----:R-:W2:Y:S04]  /*0430*/  LDG.E.CONSTANT R16, desc[UR8][R26.64+-0x1000] ;  /* 0xfff000081a107981 */ /* 0x001ea8000c1e9900 */
[----:B------:R-:W2:Y:S04]  /*0440*/  LDG.E.CONSTANT R17, desc[UR8][R26.64+-0xffc] ;  /* 0xfff004081a117981 */ /* 0x000ea8000c1e9900 */
[----:B----4-:R0:W-:Y:S04]  /*0450*/  STS.64 [R24+0x800], R4 ;  /* 0x0008000418007388 */ /* 0x0101e80000000a00 */
[----:B0-----:R-:W4:Y:S04]  /*0460*/  LDG.E.CONSTANT R4, desc[UR8][R26.64] ;  /* 0x000000081a047981 */ /* 0x001f28000c1e9900 */
[----:B------:R0:W-:Y:S04]  /*0470*/  STS.64 [R24+0x900], R6 ;  /* 0x0009000618007388 */ /* 0x0001e80000000a00 */
[----:B------:R-:W4:Y:S04]  /*0480*/  LDG.E.CONSTANT R5, desc[UR8][R26.64+0x4] ;  /* 0x000004081a057981 */ /* 0x000f28000c1e9900 */
[----:B---3--:R1:W-:Y:S04]  /*0490*/  STS.64 [R24+0xa00], R8 ;  /* 0x000a000818007388 */ /* 0x0083e80000000a00 */
[----:B0-----:R-:W3:Y:S04]  /*04a0*/  LDG.E.CONSTANT R6, desc[UR8][R26.64+0x800] ;  /* 0x000800081a067981 */ /* 0x001ee8000c1e9900 */
[----:B------:R0:W-:Y:S04]  /*04b0*/  STS.64 [R24+0xb00], R10 ;  /* 0x000b000a18007388 */ /* 0x0001e80000000a00 */
[----:B------:R-:W3:Y:S04]  /*04c0*/  LDG.E.CONSTANT R7, desc[UR8][R26.64+0x804] ;  /* 0x000804081a077981 */ /* 0x000ee8000c1e9900 */
[----:B-----5:R5:W-:Y:S04]  /*04d0*/  STS.64 [R24+0xc00], R12 ;  /* 0x000c000c18007388 */ /* 0x020be80000000a00 */
[----:B-1----:R-:W3:Y:S04]  /*04e0*/  LDG.E.CONSTANT R8, desc[UR8][R26.64+0x1000] ;  /* 0x001000081a087981 */ /* 0x002ee8000c1e9900 */
[----:B------:R1:W-:Y:S04]  /*04f0*/  STS.64 [R24+0xd00], R14 ;  /* 0x000d000e18007388 */ /* 0x0003e80000000a00 */
[----:B------:R-:W3:Y:S04]  /*0500*/  LDG.E.CONSTANT R9, desc[UR8][R26.64+0x1004] ;  /* 0x001004081a097981 */ /* 0x000ee8000c1e9900 */
[----:B------:R1:W-:Y:S04]  /*0510*/  STS.64 [R24+0xf00], R18 ;  /* 0x000f001218007388 */ /* 0x0003e80000000a00 */
        /* <DEDUP_REMOVED lines=13> */
[----:B------:R-:W4:Y:S04]  /*05f0*/  LDG.E.CONSTANT R5, desc[UR8][R26.64+0x4004] ;  /* 0x004004081a057981 */ /* 0x000f28000c1e9900 */
[----:B---3--:R0:W-:Y:S04]  /*0600*/  STS.64 [R24+0x1100], R6 ;  /* 0x0011000618007388 */ /* 0x0081e80000000a00 */
[----:B0-----:R-:W3:Y:S04]  /*0610*/  LDG.E.CONSTANT R6, desc[UR8][R26.64+0x4800] ;  /* 0x004800081a067981 */ /* 0x001ee8000c1e9900 */
[----:B------:R0:W-:Y:S04]  /*0620*/  STS.64 [R24+0x1200], R8 ;  /* 0x0012000818007388 */ /* 0x0001e80000000a00 */
[----:B------:R-:W3:Y:S04]  /*0630*/  LDG.E.CONSTANT R7, desc[UR8][R26.64+0x4804] ;  /* 0x004804081a077981 */ /* 0x000ee8000c1e9900 */
[----:B------:R1:W-:Y:S04]  /*0640*/  STS.64 [R24+0x1300], R10 ;  /* 0x0013000a18007388 */ /* 0x0003e80000000a00 */
[----:B0-----:R-:W3:Y:S04]  /*0650*/  LDG.E.CONSTANT R8, desc[UR8][R26.64+0x5000] ;  /* 0x005000081a087981 */ /* 0x001ee8000c1e9900 */
[----:B-----5:R0:W-:Y:S04]  /*0660*/  STS.64 [R24+0x1400], R12 ;  /* 0x0014000c18007388 */ /* 0x0201e80000000a00 */
[----:B------:R-:W5:Y:S04]  /*0670*/  LDG.E.CONSTANT R9, desc[UR8][R26.64+0x5004] ;  /* 0x005004081a097981 */ /* 0x000f68000c1e9900 */
[----:B------:R0:W-:Y:S04]  /*0680*/  STS.64 [R24+0x1500], R14 ;  /* 0x0015000e18007388 */ /* 0x0001e80000000a00 */
[----:B-1----:R-:W5:Y:S04]  /*0690*/  LDG.E.CONSTANT R10, desc[UR8][R26.64+0x5800] ;  /* 0x005800081a0a7981 */ /* 0x002f68000c1e9900 */
[----:B------:R1:W-:Y:S04]  /*06a0*/  STS.64 [R24+0x1700], R18 ;  /* 0x0017001218007388 */ /* 0x0003e80000000a00 */
[----:B------:R-:W5:Y:S04]  /*06b0*/  LDG.E.CONSTANT R11, desc[UR8][R26.64+0x5804] ;  /* 0x005804081a0b7981 */ /* 0x000f68000c1e9900 */
[----:B0-----:R-:W5:Y:S04]  /*06c0*/  LDG.E.CONSTANT R12, desc[UR8][R26.64+0x6000] ;  /* 0x006000081a0c7981 */ /* 0x001f68000c1e9900 */
[----:B------:R-:W5:Y:S04]  /*06d0*/  LDG.E.CONSTANT R13, desc[UR8][R26.64+0x6004] ;  /* 0x006004081a0d7981 */ /* 0x000f68000c1e9900 */
[----:B------:R-:W5:Y:S04]  /*06e0*/  LDG.E.CONSTANT R14, desc[UR8][R26.64+0x6800] ;  /* 0x006800081a0e7981 */ /* 0x000f68000c1e9900 */
[----:B------:R-:W5:Y:S04]  /*06f0*/  LDG.E.CONSTANT R15, desc[UR8][R26.64+0x6804] ;  /* 0x006804081a0f7981 */ /* 0x000f68000c1e9900 */
[----:B-1----:R-:W5:Y:S04]  /*0700*/  LDG.E.CONSTANT R18, desc[UR8][R26.64+0x7800] ;  /* 0x007800081a127981 */ /* 0x002f68000c1e9900 */
[----:B------:R-:W5:Y:S04]  /*0710*/  LDG.E.CONSTANT R19, desc[UR8][R26.64+0x7804] ;  /* 0x007804081a137981 */ /* 0x000f68000c1e9900 */
[----:B--2---:R0:W-:Y:S04]  /*0720*/  STS.64 [R24+0x1600], R16 ;  /* 0x0016001018007388 */ /* 0x0041e80000000a00 */
[----:B0-----:R-:W2:Y:S04]  /*0730*/  LDG.E.CONSTANT R16, desc[UR8][R26.64+0x7000] ;  /* 0x007000081a107981 */ /* 0x001ea8000c1e9900 */
[----:B------:R-:W2:Y:S04]  /*0740*/  LDG.E.CONSTANT R17, desc[UR8][R26.64+0x7004] ;  /* 0x007004081a117981 */ /* 0x000ea8000c1e9900 */
[----:B----4-:R-:W-:Y:S04]  /*0750*/  STS.64 [R24+0x1800], R4 ;  /* 0x0018000418007388 */ /* 0x010fe80000000a00 */
[----:B---3--:R-:W-:Y:S04]  /*0760*/  STS.64 [R24+0x1900], R6 ;  /* 0x0019000618007388 */ /* 0x008fe80000000a00 */
[----:B-----5:R-:W-:Y:S04]  /*0770*/  STS.64 [R24+0x1a00], R8 ;  /* 0x001a000818007388 */ /* 0x020fe80000000a00 */
[----:B------:R-:W-:Y:S04]  /*0780*/  STS.64 [R24+0x1b00], R10 ;  /* 0x001b000a18007388 */ /* 0x000fe80000000a00 */
[----:B------:R-:W-:Y:S04]  /*0790*/  STS.64 [R24+0x1c00], R12 ;  /* 0x001c000c18007388 */ /* 0x000fe80000000a00 */
[----:B------:R-:W-:Y:S04]  /*07a0*/  STS.64 [R24+0x1d00], R14 ;  /* 0x001d000e18007388 */ /* 0x000fe80000000a00 */
[----:B------:R-:W-:Y:S04]  /*07b0*/  STS.64 [R24+0x1f00], R18 ;  /* 0x001f001218007388 */ /* 0x000fe80000000a00 */
[----:B--2---:R-:W-:Y:S01]  /*07c0*/  STS.64 [R24+0x1e00], R16 ;  /* 0x001e001018007388 */ /* 0x004fe20000000a00 */
[----:B------:R-:W-:Y:S06]  /*07d0*/  BAR.SYNC.DEFER_BLOCKING 0x0 ;  /* 0x0000000000007b1d */ /* 0x000fec0000010000 */
[----:B------:R-:W-:Y:S04]  /*07e0*/  LDS.64 R8, [R3] ;  /* 0x0000000003087984 */ /* 0x000fe80000000a00 */
[----:B------:R-:W0:Y:S04]  /*07f0*/  LDS.128 R4, [UR5] ;  /* 0x00000005ff047984 */ /* 0x000e280008000c00 */
[----:B------:R-:W1:Y:S04]  /*0800*/  LDS.64 R14, [R3+0x8] ;  /* 0x00000800030e7984 */ /* 0x000e680000000a00 */
[----:B------:R-:W-:Y:S04]  /*0810*/  LDS.64 R12, [R3+0x10] ;  /* 0x00001000030c7984 */ /* 0x000fe80000000a00 */
[----:B------:R-:W2:Y:S04]  /*0820*/  LDS.128 R16, [UR5+0x10] ;  /* 0x00001005ff107984 */ /* 0x000ea80008000c00 */
[----:B------:R-:W3:Y:S01]  /*0830*/  LDS.64 R20, [R3+0x18] ;  /* 0x0000180003147984 */ /* 0x000ee20000000a00 */
[----:B0-----:R-:W-:-:S03]  /*0840*/  FFMA R4, R4, R8, R23 ;  /* 0x0000000804047223 */ /* 0x001fc60000000017 */
[----:B------:R-:W-:Y:S01]  /*0850*/  LDS.64 R22, [R3+0x20] ;  /* 0x0000200003167984 */ /* 0x000fe20000000a00 */
[----:B------:R-:W-:-:S03]  /*0860*/  FFMA R5, R5, R9, R4 ;  /* 0x0000000905057223 */ /* 0x000fc60000000004 */
[----:B------:R-:W0:Y:S01]  /*0870*/  LDS.128 R8, [UR5+0x20] ;  /* 0x00002005ff087984 */ /* 0x000e220008000c00 */
[----:B-1----:R-:W-:-:S03]  /*0880*/  FFMA R6, R14, R6, R5 ;  /* 0x000000060e067223 */ /* 0x002fc60000000005 */
[----:B------:R-:W1:Y:S01]  /*0890*/  LDS.64 R4, [R3+0x28] ;  /* 0x0000280003047984 */ /* 0x000e620000000a00 */
[----:B------:R-:W-:-:S04]  /*08a0*/  FFMA R7, R7, R15, R6 ;  /* 0x0000000f07077223 */ /* 0x000fc80000000006 */
[----:B--2---:R-:W-:Y:S02]  /*08b0*/  FFMA R12, R16, R12, R7 ;  /* 0x0000000c100c7223 */ /* 0x004fe40000000007 */
[----:B------:R-:W-:Y:S02]  /*08c0*/  LDS.64 R6, [R3+0x30] ;  /* 0x0000300003067984 */ /* 0x000fe40000000a00 */
[----:B------:R-:W-:-:S04]  /*08d0*/  FFMA R13, R17, R13, R12 ;  /* 0x0000000d110d7223 */ /* 0x000fc8000000000c */
[----:B---3--:R-:W-:Y:S02]  /*08e0*/  FFMA R18, R20, R18, R13 ;  /* 0x0000001214127223 */ /* 0x008fe4000000000d */
[----:B------:R-:W2:Y:S02]  /*08f0*/  LDS.128 R12, [UR5+0x30] ;  /* 0x00003005ff0c7984 */ /* 0x000ea40008000c00 */
[----:B------:R-:W-:Y:S02]  /*0900*/  FFMA R19, R19, R21, R18 ;  /* 0x0000001513137223 */ /* 0x000fe40000000012 */
[----:B------:R-:W3:Y:S02]  /*0910*/  LDS.64 R20, [R3+0x38] ;  /* 0x0000380003147984 */ /* 0x000ee40000000a00 */
[----:B0-----:R-:W-:Y:S02]  /*0920*/  FFMA R8, R8, R22, R19 ;  /* 0x0000001608087223 */ /* 0x001fe40000000013 */
[----:B------:R-:W-:Y:S02]  /*0930*/  LDS.128 R16, [UR5+0x40] ;  /* 0x00004005ff107984 */ /* 0x000fe40008000c00 */
[----:B------:R-:W-:-:S02]  /*0940*/  FFMA R9, R9, R23, R8 ;  /* 0x0000001709097223 */ /* 0x000fc40000000008 */
[----:B------:R-:W-:Y:S02]  /*0950*/  LDS.64 R22, [R3+0x50] ;  /* 0x0000500003167984 */ /* 0x000fe40000000a00 */
[----:B-1----:R-:W-:Y:S02]  /*0960*/  FFMA R4, R4, R10, R9 ;  /* 0x0000000a04047223 */ /* 0x002fe40000000009 */
[----:B------:R-:W0:Y:S02]  /*0970*/  LDS.64 R8, [R3+0x40] ;  /* 0x0000400003087984 */ /* 0x000e240000000a00 */
[----:B------:R-:W-:Y:S02]  /*0980*/  FFMA R5, R11, R5, R4 ;  /* 0x000000050b057223 */ /* 0x000fe40000000004 */
[----:B------:R-:W1:Y:S02]  /*0990*/  LDS.64 R10, [R3+0x48] ;  /* 0x00004800030a7984 */ /* 0x000e640000000a00 */
[----:B--2---:R-:W-:-:S04]  /*09a0*/  FFMA R6, R12, R6, R5 ;  /* 0x000000060c067223 */ /* 0x004fc80000000005 */
        /* <DEDUP_REMOVED lines=8> */
[----:B------:R-:W0:Y:S02]  /*0a30*/  LDS.64 R16, [R3+0x60] ;  /* 0x0000600003107984 */ /* 0x000e240000000a00 */
[----:B-1----:R-:W-:-:S04]  /*0a40*/  FFMA R10, R10, R18, R9 ;  /* 0x000000120a0a7223 */ /* 0x002fc80000000009 */
[----:B------:R-:W-:Y:S02]  /*0a50*/  FFMA R11, R19, R11, R10 ;  /* 0x0000000b130b7223 */ /* 0x000fe4000000000a */
[----:B------:R-:W1:Y:S02]  /*0a60*/  LDS.64 R18, [R3+0x68] ;  /* 0x0000680003127984 */ /* 0x000e640000000a00 */
[----:B--2---:R-:W-:Y:S02]  /*0a70*/  FFMA R4, R4, R22, R11 ;  /* 0x0000001604047223 */ /* 0x004fe4000000000b */
[----:B------:R-:W-:Y:S02]  /*0a80*/  LDS.128 R8, [UR5+0x70] ;  /* 0x00007005ff087984 */ /* 0x000fe40008000c00 */
[----:B------:R-:W-:Y:S02]  /*0a90*/  FFMA R5, R5, R23, R4 ;  /* 0x0000001705057223 */ /* 0x000fe40000000004 */
[----:B------:R-:W2:Y:S02]  /*0aa0*/  LDS.64 R22, [R3+0x70] ;  /* 0x0000700003167984 */ /* 0x000ea40000000a00 */
[----:B---3--:R-:W-:-:S04]  /*0ab0*/  FFMA R6, R20, R6, R5 ;  /* 0x0000000614067223 */ /* 0x008fc80000000005 */
[----:B------:R-:W-:Y:S02]  /*0ac0*/  FFMA R7, R7, R21, R6 ;  /* 0x0000001507077223 */ /* 0x000fe40000000006 */
[----:B------:R-:W3:Y:S02]  /*0ad0*/  LDS.64 R20, [R3+0x78] ;  /* 0x0000780003147984 */ /* 0x000ee40000000a00 */
[----:B0-----:R-:W-:Y:S02]  /*0ae0*/  FFMA R12, R12, R16, R7 ;  /* 0x000000100c0c7223 */ /* 0x001fe40000000007 */
[----:B------:R-:W-:Y:S02]  /*0af0*/  LDS.128 R4, [UR5+0x80] ;  /* 0x00008005ff047984 */ /* 0x000fe40008000c00 */
[----:B------:R-:W-:Y:S02]  /*0b00*/  FFMA R13, R13, R17, R12 ;  /* 0x000000110d0d7223 */ /* 0x000fe4000000000c */
        /* <DEDUP_REMOVED lines=21> */
[----:B------:R-:W-:Y:S02]  /*0c60*/  LDS.64 R22, [R3+0xc8] ;  /* 0x0000c80003167984 */ /* 0x000fe40000000a00 */
[----:B---3--:R-:W-:-:S02]  /*0c70*/  FFMA R14, R20, R14, R13 ;  /* 0x0000000e140e7223 */ /* 0x008fc4000000000d */
[----:B------:R-:W2:Y:S02]  /*0c80*/  LDS.64 R12, [R3+0xb0] ;  /* 0x0000b000030c7984 */ /* 0x000ea40000000a00 */
[----:B------:R-:W-:Y:S02]  /*0c90*/  FFMA R21, R15, R21, R14 ;  /* 0x000000150f157223 */ /* 0x000fe4000000000e */
[----:B------:R-:W3:Y:S02]  /*0ca0*/  LDS.64 R14, [R3+0xb8] ;  /* 0x0000b800030e7984 */ /* 0x000ee40000000a00 */
[----:B0-----:R-:W-:Y:S02]  /*0cb0*/  FFMA R8, R8, R16, R21 ;  /* 0x0000001008087223 */ /* 0x001fe40000000015 */
[----:B------:R-:W-:Y:S02]  /*0cc0*/  LDS.64 R20, [R3+0xc0] ;  /* 0x0000c00003147984 */ /* 0x000fe40000000a00 */
[----:B------:R-:W-:-:S04]  /*0cd0*/  FFMA R9, R9, R17, R8 ;  /* 0x0000001109097223 */ /* 0x000fc80000000008 */
[----:B-1----:R-:W-:-:S04]  /*0ce0*/  FFMA R10, R18, R10, R9 ;  /* 0x0000000a120a7223 */ /* 0x002fc80000000009 */
[----:B------:R-:W-:Y:S02]  /*0cf0*/  FFMA R19, R11, R19, R10 ;  /* 0x000000130b137223 */ /* 0x000fe4000000000a */
[----:B------:R-:W0:Y:S02]  /*0d00*/  LDS.128 R8, [UR5+0xc0] ;  /* 0x0000c005ff087984 */ /* 0x000e240008000c00 */
[----:B--2---:R-:W-:Y:S02]  /*0d10*/  FFMA R4, R4, R12, R19 ;  /* 0x0000000c04047223 */ /* 0x004fe40000000013 */
[----:B------:R-:W-:Y:S02]  /*0d20*/  LDS.128 R16, [UR5+0xd0] ;  /* 0x0000d005ff107984 */ /* 0x000fe40008000c00 */
[----:B------:R-:W-:-:S04]  /*0d30*/  FFMA R5, R5, R13, R4 ;  /* 0x0000000d05057223 */ /* 0x000fc80000000004 */
[----:B---3--:R-:W-:Y:S02]  /*0d40*/  FFMA R6, R14, R6, R5 ;  /* 0x000000060e067223 */ /* 0x008fe40000000005 */
[----:B------:R-:W1:Y:S02]  /*0d50*/  LDS.64 R4, [R3+0xd0] ;  /* 0x0000d00003047984 */ /* 0x000e640000000a00 */
[----:B------:R-:W-:Y:S02]  /*0d60*/  FFMA R15, R7, R15, R6 ;  /* 0x0000000f070f7223 */ /* 0x000fe40000000006 */
[----:B------:R-:W2:Y:S02]  /*0d70*/  LDS.64 R6, [R3+0xd8] ;  /* 0x0000d80003067984 */ /* 0x000ea40000000a00 */
[----:B0-----:R-:W-:Y:S02]  /*0d80*/  FFMA R8, R8, R20, R15 ;  /* 0x0000001408087223 */ /* 0x001fe4000000000f */
[----:B------:R-:W-:Y:S02]  /*0d90*/  LDS.128 R12, [UR5+0xf0] ;  /* 0x0000f005ff0c7984 */ /* 0x000fe40008000c00 */
[----:B------:R-:W-:-:S02]  /*0da0*/  FFMA R9, R9, R21, R8 ;  /* 0x0000001509097223 */ /* 0x000fc40000000008 */
[----:B------:R-:W-:Y:S02]  /*0db0*/  LDS.64 R20, [R3+0xe0] ;  /* 0x0000e00003147984 */ /* 0x000fe40000000a00 */
[----:B------:R-:W-:-:S04]  /*0dc0*/  FFMA R10, R22, R10, R9 ;  /* 0x0000000a160a7223 */ /* 0x000fc80000000009 */
[----:B------:R-:W-:Y:S02]  /*0dd0*/  FFMA R23, R11, R23, R10 ;  /* 0x000000170b177223 */ /* 0x000fe4000000000a */
[----:B------:R-:W0:Y:S02]  /*0de0*/  LDS.128 R8, [UR5+0xe0] ;  /* 0x0000e005ff087984 */ /* 0x000e240008000c00 */
[----:B-1----:R-:W-:Y:S02]  /*0df0*/  FFMA R4, R16, R4, R23 ;  /* 0x0000000410047223 */ /* 0x002fe40000000017 */
[----:B------:R-:W1:Y:S02]  /*0e00*/  LDS.64 R22, [R3+0xe8] ;  /* 0x0000e80003167984 */ /* 0x000e640000000a00 */
[----:B------:R-:W-:-:S04]  /*0e10*/  FFMA R5, R17, R5, R4 ;  /* 0x0000000511057223 */ /* 0x000fc80000000004 */
[----:B--2---:R-:W-:Y:S02]  /*0e20*/  FFMA R6, R6, R18, R5 ;  /* 0x0000001206067223 */ /* 0x004fe40000000005 */
[----:B------:R-:W2:Y:S02]  /*0e30*/  LDS.64 R4, [R3+0xf0] ;  /* 0x0000f00003047984 */ /* 0x000ea40000000a00 */
[----:B------:R-:W-:Y:S02]  /*0e40*/  FFMA R19, R19, R7, R6 ;  /* 0x0000000713137223 */ /* 0x000fe40000000006 */
[----:B------:R-:W3:Y:S01]  /*0e50*/  LDS.64 R6, [R3+0xf8] ;  /* 0x0000f80003067984 */ /* 0x000ee20000000a00 */
[----:B------:R-:W-:Y:S01]  /*0e60*/  UIADD3 UR4, UPT, UPT, UR4, 0x1, URZ ;  /* 0x0000000104047890 */ /* 0x000fe2000fffe0ff */
[----:B0-----:R-:W-:-:S04]  /*0e70*/  FFMA R8, R8, R20, R19 ;  /* 0x0000001408087223 */ /* 0x001fc80000000013 */
[----:B------:R-:W-:-:S04]  /*0e80*/  FFMA R9, R9, R21, R8 ;  /* 0x0000001509097223 */ /* 0x000fc80000000008 */
[----:B-1----:R-:W-:-:S04]  /*0e90*/  FFMA R10, R22, R10, R9 ;  /* 0x0000000a160a7223 */ /* 0x002fc80000000009 */
[----:B------:R-:W-:Y:S01]  /*0ea0*/  FFMA R11, R11, R23, R10 ;  /* 0x000000170b0b7223 */ /* 0x000fe2000000000a */
[----:B------:R-:W-:-:S03]  /*0eb0*/  UISETP.NE.AND UP0, UPT, UR4, 0x8, UPT ;  /* 0x000000080400788c */ /* 0x000fc6000bf05270 */
[----:B--2---:R-:W-:-:S04]  /*0ec0*/  FFMA R4, R12, R4, R11 ;  /* 0x000000040c047223 */ /* 0x004fc8000000000b */
[----:B------:R-:W-:Y:S01]  /*0ed0*/  FFMA R5, R13, R5, R4 ;  /* 0x000000050d057223 */ /* 0x000fe20000000004 */
[----:B------:R-:W-:Y:S02]  /*0ee0*/  IADD3 R28, P0, PT, R28, 0x100, RZ ;  /* 0x000001001c1c7810 */ /* 0x000fe40007f1e0ff */
[----:B------:R-:W-:Y:S01]  /*0ef0*/  IADD3 R26, P1, PT, R26, 0x100, RZ ;  /* 0x000001001a1a7810 */ /* 0x000fe20007f3e0ff */
[----:B---3--:R-:W-:Y:S01]  /*0f00*/  FFMA R6, R6, R14, R5 ;  /* 0x0000000e06067223 */ /* 0x008fe20000000005 */
[----:B------:R-:W-:Y:S02]  /*0f10*/  IADD3.X R29, PT, PT, RZ, R29, RZ, P0, !PT ;  /* 0x0000001dff1d7210 */ /* 0x000fe400007fe4ff */
[----:B------:R-:W-:Y:S01]  /*0f20*/  IADD3.X R27, PT, PT, RZ, R27, RZ, P1, !PT ;  /* 0x0000001bff1b7210 */ /* 0x000fe20000ffe4ff */
[----:B------:R-:W-:Y:S01]  /*0f30*/  FFMA R23, R15, R7, R6 ;  /* 0x000000070f177223 */ /* 0x000fe20000000006 */
[----:B------:R-:W-:Y:S07]  /*0f40*/  BRA.U UP0, `(.L_x_0) ;  /* 0xfffffff100907547 */ /* 0x000fee000b83ffff */
[----:B------:R-:W0:Y:S01]  /*0f50*/  LDC.64 R4, c[0x0][0x390] ;  /* 0x0000e400ff047b82 */ /* 0x000e220000000a00 */
[----:B------:R-:W-:-:S05]  /*0f60*/  LEA R3, R2, R0, 0x5 ;  /* 0x0000000002037211 */ /* 0x000fca00078e28ff */
[----:B0-----:R-:W-:-:S05]  /*0f70*/  IMAD.WIDE.U32 R2, R3, 0x4, R4 ;  /* 0x0000000403027825 */ /* 0x001fca00078e0004 */
[----:B------:R-:W-:Y:S01]  /*0f80*/  STG.E desc[UR8][R2.64], R23 ;  /* 0x0000001702007986 */ /* 0x000fe2000c101908 */
[----:B------:R-:W-:Y:S05]  /*0f90*/  EXIT ;  /* 0x000000000000794d */ /* 0x000fea0003800000 */
.L_x_1:
[----:B------:R-:W-:-:S00]  /*0fa0*/  BRA `(.L_x_1) ;  /* 0xfffffffc00fc7947 */ /* 0x000fc0000383ffff */
[----:B------:R-:W-:-:S00]  /*0fb0*/  NOP ;  /* 0x0000000000007918 */ /* 0x000fc00000000000 */
        /* <DEDUP_REMOVED lines=12> */
.L_x_2:


//--------------------- .nv.shared.default_function_kernel0 --------------------------
	.section	.nv.shared.default_function_kernel0,"aw",@nobits
	.sectionflags	@""
	.align	4
.nv.shared.default_function_kernel0:
	.zero		9472


//--------------------- .nv.shared.reserved.0     --------------------------
	.section	.nv.shared.reserved.0,"aw",@nobits
	.weak		__nv_reservedSMEM_offset_0_alias
	.size		__nv_reservedSMEM_offset_0_alias, 0, 64
	.other		__nv_reservedSMEM_offset_0_alias,@"STO_CUDA_RESERVED_SHARED STV_DEFAULT"
__nv_reservedSMEM_offset_0_alias:
	.zero		0
	.zero		64


//--------------------- .nv.constant0.default_function_kernel0 --------------------------
	.section	.nv.constant0.default_function_kernel0,"a",@progbits
	.sectionflags	@""
	.align	4
.nv.constant0.default_function_kernel0:
	.zero		920


//--------------------- SYMBOLS --------------------------

	.type		.nv.reservedSmem.offset0,@object
	.size		.nv.reservedSmem.offset0,0x4
	.type		.nv.reservedSmem.cap,@object
	.size		.nv.reservedSmem.cap,0x4
